//
// Generated by NVIDIA NVVM Compiler
//
// Compiler Build ID: CL-36424714
// Cuda compilation tools, release 13.0, V13.0.88
// Based on NVVM 20.0.0
//

.version 9.0
.target sm_100
.address_size 64

	// .globl	_Z11dot_productPfS_S_
// _ZZ11dot_productPfS_S_E5cache has been demoted

.visible .entry _Z11dot_productPfS_S_(
	.param .u64 .ptr .align 1 _Z11dot_productPfS_S__param_0,
	.param .u64 .ptr .align 1 _Z11dot_productPfS_S__param_1,
	.param .u64 .ptr .align 1 _Z11dot_productPfS_S__param_2
)
{
	.reg .pred 	%p<12>;
	.reg .b32 	%r<45>;
	.reg .b32 	%f<119>;
	.reg .b64 	%rd<23>;
	// demoted variable
	.shared .align 4 .b8 _ZZ11dot_productPfS_S_E5cache[16];
	ld.param.u64 	%rd6, [_Z11dot_productPfS_S__param_0];
	ld.param.u64 	%rd7, [_Z11dot_productPfS_S__param_1];
	ld.param.u64 	%rd5, [_Z11dot_productPfS_S__param_2];
	cvta.to.global.u64 	%rd1, %rd7;
	cvta.to.global.u64 	%rd2, %rd6;
	mov.u32 	%r24, %ctaid.x;
	mov.u32 	%r25, %ctaid.y;
	mov.u32 	%r26, %nctaid.x;
	mad.lo.s32 	%r1, %r25, %r26, %r24;
	mov.u32 	%r27, %tid.x;
	mov.u32 	%r28, %tid.y;
	mov.u32 	%r29, %ntid.x;
	mad.lo.s32 	%r2, %r28, %r29, %r27;
	shl.b32 	%r30, %r1, 2;
	add.s32 	%r40, %r30, %r2;
	setp.gt.s32 	%p1, %r40, 99;
	mov.f32 	%f118, 0f00000000;
	@%p1 bra 	$L__BB0_13;
	max.s32 	%r31, %r40, 84;
	sub.s32 	%r32, %r31, %r40;
	add.s32 	%r33, %r32, 15;
	shr.u32 	%r34, %r33, 4;
	add.s32 	%r4, %r34, 1;
	and.b32  	%r5, %r4, 15;
	setp.lt.u32 	%p2, %r33, 240;
	mov.f32 	%f118, 0f00000000;
	@%p2 bra 	$L__BB0_4;
	and.b32  	%r35, %r4, 536870896;
	neg.s32 	%r38, %r35;
	add.s64 	%rd3, %rd2, 512;
	add.s64 	%rd4, %rd1, 512;
	mov.f32 	%f118, 0f00000000;
$L__BB0_3:
	.pragma "nounroll";
	mul.wide.s32 	%rd8, %r40, 4;
	add.s64 	%rd9, %rd3, %rd8;
	add.s64 	%rd10, %rd4, %rd8;
	ld.global.f32 	%f18, [%rd9+-512];
	ld.global.f32 	%f19, [%rd10+-512];
	fma.rn.f32 	%f20, %f18, %f19, %f118;
	ld.global.f32 	%f21, [%rd9+-448];
	ld.global.f32 	%f22, [%rd10+-448];
	fma.rn.f32 	%f23, %f21, %f22, %f20;
	ld.global.f32 	%f24, [%rd9+-384];
	ld.global.f32 	%f25, [%rd10+-384];
	fma.rn.f32 	%f26, %f24, %f25, %f23;
	ld.global.f32 	%f27, [%rd9+-320];
	ld.global.f32 	%f28, [%rd10+-320];
	fma.rn.f32 	%f29, %f27, %f28, %f26;
	ld.global.f32 	%f30, [%rd9+-256];
	ld.global.f32 	%f31, [%rd10+-256];
	fma.rn.f32 	%f32, %f30, %f31, %f29;
	ld.global.f32 	%f33, [%rd9+-192];
	ld.global.f32 	%f34, [%rd10+-192];
	fma.rn.f32 	%f35, %f33, %f34, %f32;
	ld.global.f32 	%f36, [%rd9+-128];
	ld.global.f32 	%f37, [%rd10+-128];
	fma.rn.f32 	%f38, %f36, %f37, %f35;
	ld.global.f32 	%f39, [%rd9+-64];
	ld.global.f32 	%f40, [%rd10+-64];
	fma.rn.f32 	%f41, %f39, %f40, %f38;
	ld.global.f32 	%f42, [%rd9];
	ld.global.f32 	%f43, [%rd10];
	fma.rn.f32 	%f44, %f42, %f43, %f41;
	ld.global.f32 	%f45, [%rd9+64];
	ld.global.f32 	%f46, [%rd10+64];
	fma.rn.f32 	%f47, %f45, %f46, %f44;
	ld.global.f32 	%f48, [%rd9+128];
	ld.global.f32 	%f49, [%rd10+128];
	fma.rn.f32 	%f50, %f48, %f49, %f47;
	ld.global.f32 	%f51, [%rd9+192];
	ld.global.f32 	%f52, [%rd10+192];
	fma.rn.f32 	%f53, %f51, %f52, %f50;
	ld.global.f32 	%f54, [%rd9+256];
	ld.global.f32 	%f55, [%rd10+256];
	fma.rn.f32 	%f56, %f54, %f55, %f53;
	ld.global.f32 	%f57, [%rd9+320];
	ld.global.f32 	%f58, [%rd10+320];
	fma.rn.f32 	%f59, %f57, %f58, %f56;
	ld.global.f32 	%f60, [%rd9+384];
	ld.global.f32 	%f61, [%rd10+384];
	fma.rn.f32 	%f62, %f60, %f61, %f59;
	ld.global.f32 	%f63, [%rd9+448];
	ld.global.f32 	%f64, [%rd10+448];
	fma.rn.f32 	%f118, %f63, %f64, %f62;
	add.s32 	%r40, %r40, 256;
	add.s32 	%r38, %r38, 16;
	setp.ne.s32 	%p3, %r38, 0;
	@%p3 bra 	$L__BB0_3;
$L__BB0_4:
	setp.eq.s32 	%p4, %r5, 0;
	@%p4 bra 	$L__BB0_13;
	and.b32  	%r12, %r4, 7;
	setp.lt.u32 	%p5, %r5, 8;
	@%p5 bra 	$L__BB0_7;
	mul.wide.s32 	%rd11, %r40, 4;
	add.s64 	%rd12, %rd2, %rd11;
	ld.global.f32 	%f66, [%rd12];
	add.s64 	%rd13, %rd1, %rd11;
	ld.global.f32 	%f67, [%rd13];
	fma.rn.f32 	%f68, %f66, %f67, %f118;
	ld.global.f32 	%f69, [%rd12+64];
	ld.global.f32 	%f70, [%rd13+64];
	fma.rn.f32 	%f71, %f69, %f70, %f68;
	ld.global.f32 	%f72, [%rd12+128];
	ld.global.f32 	%f73, [%rd13+128];
	fma.rn.f32 	%f74, %f72, %f73, %f71;
	ld.global.f32 	%f75, [%rd12+192];
	ld.global.f32 	%f76, [%rd13+192];
	fma.rn.f32 	%f77, %f75, %f76, %f74;
	ld.global.f32 	%f78, [%rd12+256];
	ld.global.f32 	%f79, [%rd13+256];
	fma.rn.f32 	%f80, %f78, %f79, %f77;
	ld.global.f32 	%f81, [%rd12+320];
	ld.global.f32 	%f82, [%rd13+320];
	fma.rn.f32 	%f83, %f81, %f82, %f80;
	ld.global.f32 	%f84, [%rd12+384];
	ld.global.f32 	%f85, [%rd13+384];
	fma.rn.f32 	%f86, %f84, %f85, %f83;
	ld.global.f32 	%f87, [%rd12+448];
	ld.global.f32 	%f88, [%rd13+448];
	fma.rn.f32 	%f118, %f87, %f88, %f86;
	add.s32 	%r40, %r40, 128;
$L__BB0_7:
	setp.eq.s32 	%p6, %r12, 0;
	@%p6 bra 	$L__BB0_13;
	and.b32  	%r15, %r4, 3;
	setp.lt.u32 	%p7, %r12, 4;
	@%p7 bra 	$L__BB0_10;
	mul.wide.s32 	%rd14, %r40, 4;
	add.s64 	%rd15, %rd2, %rd14;
	ld.global.f32 	%f90, [%rd15];
	add.s64 	%rd16, %rd1, %rd14;
	ld.global.f32 	%f91, [%rd16];
	fma.rn.f32 	%f92, %f90, %f91, %f118;
	ld.global.f32 	%f93, [%rd15+64];
	ld.global.f32 	%f94, [%rd16+64];
	fma.rn.f32 	%f95, %f93, %f94, %f92;
	ld.global.f32 	%f96, [%rd15+128];
	ld.global.f32 	%f97, [%rd16+128];
	fma.rn.f32 	%f98, %f96, %f97, %f95;
	ld.global.f32 	%f99, [%rd15+192];
	ld.global.f32 	%f100, [%rd16+192];
	fma.rn.f32 	%f118, %f99, %f100, %f98;
	add.s32 	%r40, %r40, 64;
$L__BB0_10:
	setp.eq.s32 	%p8, %r15, 0;
	@%p8 bra 	$L__BB0_13;
	neg.s32 	%r43, %r15;
$L__BB0_12:
	.pragma "nounroll";
	mul.wide.s32 	%rd17, %r40, 4;
	add.s64 	%rd18, %rd1, %rd17;
	add.s64 	%rd19, %rd2, %rd17;
	ld.global.f32 	%f101, [%rd19];
	ld.global.f32 	%f102, [%rd18];
	fma.rn.f32 	%f118, %f101, %f102, %f118;
	add.s32 	%r40, %r40, 16;
	add.s32 	%r43, %r43, 1;
	setp.ne.s32 	%p9, %r43, 0;
	@%p9 bra 	$L__BB0_12;
$L__BB0_13:
	shl.b32 	%r36, %r2, 2;
	mov.u32 	%r37, _ZZ11dot_productPfS_S_E5cache;
	add.s32 	%r23, %r37, %r36;
	st.shared.f32 	[%r23], %f118;
	bar.sync 	0;
	setp.gt.u32 	%p10, %r2, 1;
	@%p10 bra 	$L__BB0_15;
	ld.shared.f32 	%f103, [%r23+8];
	ld.shared.f32 	%f104, [%r23];
	add.f32 	%f105, %f103, %f104;
	st.shared.f32 	[%r23], %f105;
$L__BB0_15:
	bar.sync 	0;
	setp.ne.s32 	%p11, %r2, 0;
	@%p11 bra 	$L__BB0_17;
	ld.shared.f32 	%f106, [_ZZ11dot_productPfS_S_E5cache+4];
	ld.shared.f32 	%f107, [%r23];
	add.f32 	%f108, %f106, %f107;
	st.shared.f32 	[%r23], %f108;
$L__BB0_17:
	bar.sync 	0;
	cvta.to.global.u64 	%rd20, %rd5;
	ld.shared.f32 	%f109, [_ZZ11dot_productPfS_S_E5cache];
	mul.wide.s32 	%rd21, %r1, 4;
	add.s64 	%rd22, %rd20, %rd21;
	st.global.f32 	[%rd22], %f109;
	ret;

}


// ===== COMPILED SASS (sm_100) =====

	.target	sm_100

	.elftype	@"ET_EXEC"


//--------------------- .note.nv.tkinfo           --------------------------
	.section	.note.nv.tkinfo,"",@"SHT_NOTE"
	.sectionflags	@"SHF_NOTE_NV_TKINFO"
	.tkinfo
        /*0018*/ 	.word	0x00000002
        /*0030*/ 	.string	""
        /*0030*/ 	.string	"ptxas"
        /*0030*/ 	.string	"Cuda compilation tools, release 13.0, V13.0.88"
        /*0030*/ 	.string	"Build cuda_13.0.r13.0/compiler.36424714_0"
        /*0030*/ 	.string	"-arch sm_100 -m 64 "



//--------------------- .note.nv.cuinfo           --------------------------
	.section	.note.nv.cuinfo,"",@"SHT_NOTE"
	.sectionflags	@"SHF_NOTE_NV_CUINFO"
        /*0018*/ 	.short	0x0002
        /*001a*/ 	.short	0x0064
        /*001c*/ 	.short	0x0082
	.zero		2


//--------------------- .nv.info                  --------------------------
	.section	.nv.info,"",@"SHT_CUDA_INFO"
	.align	4


	//----- nvinfo : EIATTR_REGCOUNT
	.align		4
        /*0000*/ 	.byte	0x04, 0x2f
        /*0002*/ 	.short	(.L_1 - .L_0)
	.align		4
.L_0:
        /*0004*/ 	.word	index@(_Z11dot_productPfS_S_)
        /*0008*/ 	.word	0x00000020


	//----- nvinfo : EIATTR_FRAME_SIZE
	.align		4
.L_1:
        /*000c*/ 	.byte	0x04, 0x11
        /*000e*/ 	.short	(.L_3 - .L_2)
	.align		4
.L_2:
        /*0010*/ 	.word	index@(_Z11dot_productPfS_S_)
        /*0014*/ 	.word	0x00000000


	//----- nvinfo : EIATTR_MIN_STACK_SIZE
	.align		4
.L_3:
        /*0018*/ 	.byte	0x04, 0x12
        /*001a*/ 	.short	(.L_5 - .L_4)
	.align		4
.L_4:
        /*001c*/ 	.word	index@(_Z11dot_productPfS_S_)
        /*0020*/ 	.word	0x00000000
.L_5:


//--------------------- .nv.compat                --------------------------
	.section	.nv.compat,"",@"SHT_CUDA_COMPAT_INFO"
	.align	4
        /*0000*/ 	.byte	0x02, 0x09, 0x00, 0x00, 0x02, 0x02, 0x01, 0x00, 0x02, 0x05, 0x05, 0x00, 0x03, 0x07, 0x01, 0x01
        /*0010*/ 	.byte	0x02, 0x03, 0x00, 0x00, 0x02, 0x06, 0x01, 0x00, 0x04, 0x0b, 0x08, 0x00, 0x09, 0x00, 0x00, 0x00
        /*0020*/ 	.byte	0x00, 0x00, 0x00, 0x00


//--------------------- .nv.info._Z11dot_productPfS_S_ --------------------------
	.section	.nv.info._Z11dot_productPfS_S_,"",@"SHT_CUDA_INFO"
	.sectionflags	@""
	.align	4


	//----- nvinfo : EIATTR_CUDA_API_VERSION
	.align		4
        /*0000*/ 	.byte	0x04, 0x37
        /*0002*/ 	.short	(.L_7 - .L_6)
.L_6:
        /*0004*/ 	.word	0x00000082


	//----- nvinfo : EIATTR_KPARAM_INFO
	.align		4
.L_7:
        /*0008*/ 	.byte	0x04, 0x17
        /*000a*/ 	.short	(.L_9 - .L_8)
.L_8:
        /*000c*/ 	.word	0x00000000
        /*0010*/ 	.short	0x0002
        /*0012*/ 	.short	0x0010
        /*0014*/ 	.byte	0x00, 0xf5, 0x21, 0x00


	//----- nvinfo : EIATTR_KPARAM_INFO
	.align		4
.L_9:
        /*0018*/ 	.byte	0x04, 0x17
        /*001a*/ 	.short	(.L_11 - .L_10)
.L_10:
        /*001c*/ 	.word	0x00000000
        /*0020*/ 	.short	0x0001
        /*0022*/ 	.short	0x0008
        /*0024*/ 	.byte	0x00, 0xf5, 0x21, 0x00


	//----- nvinfo : EIATTR_KPARAM_INFO
	.align		4
.L_11:
        /*0028*/ 	.byte	0x04, 0x17
        /*002a*/ 	.short	(.L_13 - .L_12)
.L_12:
        /*002c*/ 	.word	0x00000000
        /*0030*/ 	.short	0x0000
        /*0032*/ 	.short	0x0000
        /*0034*/ 	.byte	0x00, 0xf5, 0x21, 0x00


	//----- nvinfo : EIATTR_SPARSE_MMA_MASK
	.align		4
.L_13:
        /*0038*/ 	.byte	0x03, 0x50
        /*003a*/ 	.short	0x0000


	//----- nvinfo : EIATTR_MAXREG_COUNT
	.align		4
        /*003c*/ 	.byte	0x03, 0x1b
        /*003e*/ 	.short	0x00ff


	//----- nvinfo : EIATTR_NUM_BARRIERS
	.align		4
        /*0040*/ 	.byte	0x02, 0x4c
        /*0042*/ 	.byte	0x01
	.zero		1


	//----- nvinfo : EIATTR_MERCURY_ISA_VERSION
	.align		4
        /*0044*/ 	.byte	0x03, 0x5f
        /*0046*/ 	.short	0x0101


	//----- nvinfo : EIATTR_VRC_CTA_INIT_COUNT
	.align		4
        /*0048*/ 	.byte	0x02, 0x4a
	.zero		1
	.zero		1


	//----- nvinfo : EIATTR_EXIT_INSTR_OFFSETS
	.align		4
        /*004c*/ 	.byte	0x04, 0x1c
        /*004e*/ 	.short	(.L_15 - .L_14)


	//   ....[0]....
.L_14:
        /*0050*/ 	.word	0x00000b80


	//----- nvinfo : EIATTR_CRS_STACK_SIZE
	.align		4
.L_15:
        /*0054*/ 	.byte	0x04, 0x1e
        /*0056*/ 	.short	(.L_17 - .L_16)
.L_16:
        /*0058*/ 	.word	0x00000000


	//----- nvinfo : EIATTR_CBANK_PARAM_SIZE
	.align		4
.L_17:
        /*005c*/ 	.byte	0x03, 0x19
        /*005e*/ 	.short	0x0018


	//----- nvinfo : EIATTR_PARAM_CBANK
	.align		4
        /*0060*/ 	.byte	0x04, 0x0a
        /*0062*/ 	.short	(.L_19 - .L_18)
	.align		4
.L_18:
        /*0064*/ 	.word	index@(.nv.constant0._Z11dot_productPfS_S_)
        /*0068*/ 	.short	0x0380
        /*006a*/ 	.short	0x0018


	//----- nvinfo : EIATTR_SW_WAR
	.align		4
.L_19:
        /*006c*/ 	.byte	0x04, 0x36
        /*006e*/ 	.short	(.L_21 - .L_20)
.L_20:
        /*0070*/ 	.word	0x00000008
.L_21:


//--------------------- .nv.callgraph             --------------------------
	.section	.nv.callgraph,"",@"SHT_CUDA_CALLGRAPH"
	.align	4
	.sectionentsize	8
	.align		4
        /*0000*/ 	.word	0x00000000
	.align		4
        /*0004*/ 	.word	0xffffffff
	.align		4
        /*0008*/ 	.word	0x00000000
	.align		4
        /*000c*/ 	.word	0xfffffffe
	.align		4
        /*0010*/ 	.word	0x00000000
	.align		4
        /*0014*/ 	.word	0xfffffffd
	.align		4
        /*0018*/ 	.word	0x00000000
	.align		4
        /*001c*/ 	.word	0xfffffffc


//--------------------- .text._Z11dot_productPfS_S_ --------------------------
	.section	.text._Z11dot_productPfS_S_,"ax",@progbits
	.align	128
        .global         _Z11dot_productPfS_S_
        .type           _Z11dot_productPfS_S_,@function
        .size           _Z11dot_productPfS_S_,(.L_x_11 - _Z11dot_productPfS_S_)
        .other          _Z11dot_productPfS_S_,@"STO_CUDA_ENTRY STV_DEFAULT"
_Z11dot_productPfS_S_:
.text._Z11dot_productPfS_S_:
[----:B------:R-:W-:Y:S01]  /*0000*/  LDC R1, c[0x0][0x37c] ;  /* 0x0000df00ff017b82 */ /* 0x000fe20000000800 */
[----:B------:R-:W0:Y:S07]  /*0010*/  S2R R0, SR_CTAID.Y ;  /* 0x0000000000007919 */ /* 0x000e2e0000002600 */
[----:B------:R-:W0:Y:S01]  /*0020*/  S2UR UR4, SR_CTAID.X ;  /* 0x00000000000479c3 */ /* 0x000e220000002500 */
[----:B------:R-:W1:Y:S01]  /*0030*/  LDCU.64 UR6, c[0x0][0x358] ;  /* 0x00006b00ff0677ac */ /* 0x000e620008000a00 */
[----:B------:R-:W-:Y:S01]  /*0040*/  BSSY.RECONVERGENT B0, `(.L_x_0) ;  /* 0x000009d000007945 */ /* 0x000fe20003800200 */
[----:B------:R-:W2:Y:S01]  /*0050*/  S2R R11, SR_TID.X ;  /* 0x00000000000b7919 */ /* 0x000ea20000002100 */
[----:B------:R-:W-:Y:S01]  /*0060*/  HFMA2 R14, -RZ, RZ, 0, 0 ;  /* 0x00000000ff0e7431 */ /* 0x000fe200000001ff */
[----:B------:R-:W2:Y:S03]  /*0070*/  S2R R2, SR_TID.Y ;  /* 0x0000000000027919 */ /* 0x000ea60000002200 */
[----:B------:R-:W0:Y:S01]  /*0080*/  LDC R3, c[0x0][0x370] ;  /* 0x0000dc00ff037b82 */ /* 0x000e220000000800 */
[----:B------:R-:W2:Y:S01]  /*0090*/  LDCU UR5, c[0x0][0x360] ;  /* 0x00006c00ff0577ac */ /* 0x000ea20008000800 */
[----:B0-----:R-:W-:-:S02]  /*00a0*/  IMAD R0, R0, R3, UR4 ;  /* 0x0000000400007e24 */ /* 0x001fc4000f8e0203 */
[----:B--2---:R-:W-:-:S05]  /*00b0*/  IMAD R11, R2, UR5, R11 ;  /* 0x00000005020b7c24 */ /* 0x004fca000f8e020b */
[----:B------:R-:W-:-:S04]  /*00c0*/  LEA R13, R0, R11, 0x2 ;  /* 0x0000000b000d7211 */ /* 0x000fc800078e10ff */
[----:B------:R-:W-:-:S13]  /*00d0*/  ISETP.GT.AND P0, PT, R13, 0x63, PT ;  /* 0x000000630d00780c */ /* 0x000fda0003f04270 */
[----:B-1----:R-:W-:Y:S05]  /*00e0*/  @P0 BRA `(.L_x_1) ;  /* 0x0000000800480947 */ /* 0x002fea0003800000 */
[----:B------:R-:W-:Y:S01]  /*00f0*/  VIMNMX R2, PT, PT, R13, 0x54, !PT ;  /* 0x000000540d027848 */ /* 0x000fe20007fe0100 */
[----:B------:R-:W-:Y:S01]  /*0100*/  BSSY.RECONVERGENT B1, `(.L_x_2) ;  /* 0x0000047000017945 */ /* 0x000fe20003800200 */
[----:B------:R-:W-:Y:S02]  /*0110*/  MOV R14, RZ ;  /* 0x000000ff000e7202 */ /* 0x000fe40000000f00 */
[----:B------:R-:W-:-:S04]  /*0120*/  IADD3 R2, PT, PT, R2, 0xf, -R13 ;  /* 0x0000000f02027810 */ /* 0x000fc80007ffe80d */
[C---:B------:R-:W-:Y:S02]  /*0130*/  ISETP.GE.U32.AND P1, PT, R2.reuse, 0xf0, PT ;  /* 0x000000f00200780c */ /* 0x040fe40003f26070 */
[----:B------:R-:W-:-:S04]  /*0140*/  LEA.HI R12, R2, 0x1, RZ, 0x1c ;  /* 0x00000001020c7811 */ /* 0x000fc800078fe0ff */
[----:B------:R-:W-:-:S04]  /*0150*/  LOP3.LUT R24, R12, 0xf, RZ, 0xc0, !PT ;  /* 0x0000000f0c187812 */ /* 0x000fc800078ec0ff */
[----:B------:R-:W-:-:S03]  /*0160*/  ISETP.NE.AND P0, PT, R24, RZ, PT ;  /* 0x000000ff1800720c */ /* 0x000fc60003f05270 */
[----:B------:R-:W-:Y:S10]  /*0170*/  @!P1 BRA `(.L_x_3) ;  /* 0x0000000000fc9947 */ /* 0x000ff40003800000 */
[----:B------:R-:W0:Y:S01]  /*0180*/  LDC.64 R2, c[0x0][0x380] ;  /* 0x0000e000ff027b82 */ /* 0x000e220000000a00 */
[----:B------:R-:W-:Y:S02]  /*0190*/  LOP3.LUT R10, R12, 0x1ffffff0, RZ, 0xc0, !PT ;  /* 0x1ffffff00c0a7812 */ /* 0x000fe400078ec0ff */
[----:B------:R-:W-:Y:S02]  /*01a0*/  MOV R14, RZ ;  /* 0x000000ff000e7202 */ /* 0x000fe40000000f00 */
[----:B------:R-:W-:-:S03]  /*01b0*/  IADD3 R10, PT, PT, -R10, RZ, RZ ;  /* 0x000000ff0a0a7210 */ /* 0x000fc60007ffe1ff */
[----:B------:R-:W1:Y:S01]  /*01c0*/  LDC.64 R4, c[0x0][0x388] ;  /* 0x0000e200ff047b82 */ /* 0x000e620000000a00 */
[----:B0-----:R-:W-:-:S04]  /*01d0*/  IADD3 R2, P1, PT, R2, 0x200, RZ ;  /* 0x0000020002027810 */ /* 0x001fc80007f3e0ff */
[----:B------:R-:W-:Y:S02]  /*01e0*/  IADD3.X R3, PT, PT, RZ, R3, RZ, P1, !PT ;  /* 0x00000003ff037210 */ /* 0x000fe40000ffe4ff */
[----:B-1----:R-:W-:-:S04]  /*01f0*/  IADD3 R4, P2, PT, R4, 0x200, RZ ;  /* 0x0000020004047810 */ /* 0x002fc80007f5e0ff */
[----:B------:R-:W-:-:S09]  /*0200*/  IADD3.X R5, PT, PT, RZ, R5, RZ, P2, !PT ;  /* 0x00000005ff057210 */ /* 0x000fd200017fe4ff */
.L_x_4:
[----:B------:R-:W-:-:S04]  /*0210*/  IMAD.WIDE R6, R13, 0x4, R2 ;  /* 0x000000040d067825 */ /* 0x000fc800078e0202 */
[----:B------:R-:W-:Y:S01]  /*0220*/  IMAD.WIDE R8, R13, 0x4, R4 ;  /* 0x000000040d087825 */ /* 0x000fe200078e0204 */
[----:B------:R-:W2:Y:S04]  /*0230*/  LDG.E R21, desc[UR6][R6.64+-0x200] ;  /* 0xfffe000606157981 */ /* 0x000ea8000c1e1900 */
[----:B------:R-:W2:Y:S04]  /*0240*/  LDG.E R20, desc[UR6][R8.64+-0x200] ;  /* 0xfffe000608147981 */ /* 0x000ea8000c1e1900 */
[----:B------:R-:W3:Y:S04]  /*0250*/  LDG.E R25, desc[UR6][R6.64+-0x1c0] ;  /* 0xfffe400606197981 */ /* 0x000ee8000c1e1900 */
[----:B------:R-:W3:Y:S04]  /*0260*/  LDG.E R27, desc[UR6][R8.64+-0x1c0] ;  /* 0xfffe4006081b7981 */ /* 0x000ee8000c1e1900 */
[----:B------:R-:W4:Y:S04]  /*0270*/  LDG.E R18, desc[UR6][R6.64+-0x180] ;  /* 0xfffe800606127981 */ /* 0x000f28000c1e1900 */
[----:B------:R-:W4:Y:S04]  /*0280*/  LDG.E R19, desc[UR6][R8.64+-0x180] ;  /* 0xfffe800608137981 */ /* 0x000f28000c1e1900 */
[----:B------:R-:W5:Y:S04]  /*0290*/  LDG.E R16, desc[UR6][R6.64+-0x140] ;  /* 0xfffec00606107981 */ /* 0x000f68000c1e1900 */
[----:B------:R-:W5:Y:S04]  /*02a0*/  LDG.E R17, desc[UR6][R8.64+-0x140] ;  /* 0xfffec00608117981 */ /* 0x000f68000c1e1900 */
[----:B------:R-:W5:Y:S04]  /*02b0*/  LDG.E R15, desc[UR6][R6.64+-0x100] ;  /* 0xffff0006060f7981 */ /* 0x000f68000c1e1900 */
[----:B------:R-:W5:Y:S04]  /*02c0*/  LDG.E R26, desc[UR6][R8.64+-0x100] ;  /* 0xffff0006081a7981 */ /* 0x000f68000c1e1900 */
[----:B------:R-:W5:Y:S04]  /*02d0*/  LDG.E R22, desc[UR6][R6.64+-0xc0] ;  /* 0xffff400606167981 */ /* 0x000f68000c1e1900 */
[----:B------:R-:W5:Y:S04]  /*02e0*/  LDG.E R23, desc[UR6][R8.64+-0xc0] ;  /* 0xffff400608177981 */ /* 0x000f68000c1e1900 */
[----:B------:R-:W5:Y:S01]  /*02f0*/  LDG.E R28, desc[UR6][R8.64+0x1c0] ;  /* 0x0001c006081c7981 */ /* 0x000f62000c1e1900 */
[----:B--2---:R-:W-:-:S03]  /*0300*/  FFMA R20, R21, R20, R14 ;  /* 0x0000001415147223 */ /* 0x004fc6000000000e */
[----:B------:R-:W2:Y:S01]  /*0310*/  LDG.E R21, desc[UR6][R8.64+-0x80] ;  /* 0xffff800608157981 */ /* 0x000ea2000c1e1900 */
[----:B---3--:R-:W-:-:S03]  /*0320*/  FFMA R25, R25, R27, R20 ;  /* 0x0000001b19197223 */ /* 0x008fc60000000014 */
[----:B------:R-:W2:Y:S04]  /*0330*/  LDG.E R20, desc[UR6][R6.64+-0x80] ;  /* 0xffff800606147981 */ /* 0x000ea8000c1e1900 */
[----:B------:R-:W3:Y:S01]  /*0340*/  LDG.E R27, desc[UR6][R8.64+0x180] ;  /* 0x00018006081b7981 */ /* 0x000ee2000c1e1900 */
[----:B----4-:R-:W-:-:S03]  /*0350*/  FFMA R25, R18, R19, R25 ;  /* 0x0000001312197223 */ /* 0x010fc60000000019 */
[----:B------:R-:W4:Y:S04]  /*0360*/  LDG.E R18, desc[UR6][R6.64+-0x40] ;  /* 0xffffc00606127981 */ /* 0x000f28000c1e1900 */
[----:B------:R-:W4:Y:S01]  /*0370*/  LDG.E R19, desc[UR6][R8.64+-0x40] ;  /* 0xffffc00608137981 */ /* 0x000f22000c1e1900 */
[----:B-----5:R-:W-:-:S03]  /*0380*/  FFMA R14, R16, R17, R25 ;  /* 0x00000011100e7223 */ /* 0x020fc60000000019 */
[----:B------:R-:W5:Y:S04]  /*0390*/  LDG.E R16, desc[UR6][R6.64] ;  /* 0x0000000606107981 */ /* 0x000f68000c1e1900 */
[----:B------:R-:W5:Y:S01]  /*03a0*/  LDG.E R17, desc[UR6][R8.64] ;  /* 0x0000000608117981 */ /* 0x000f62000c1e1900 */
[----:B------:R-:W-:-:S03]  /*03b0*/  FFMA R25, R15, R26, R14 ;  /* 0x0000001a0f197223 */ /* 0x000fc6000000000e */
[----:B------:R-:W3:Y:S04]  /*03c0*/  LDG.E R15, desc[UR6][R6.64+0x40] ;  /* 0x00004006060f7981 */ /* 0x000ee8000c1e1900 */
[----:B------:R-:W3:Y:S01]  /*03d0*/  LDG.E R14, desc[UR6][R8.64+0x40] ;  /* 0x00004006080e7981 */ /* 0x000ee2000c1e1900 */
[----:B------:R-:W-:-:S03]  /*03e0*/  FFMA R25, R22, R23, R25 ;  /* 0x0000001716197223 */ /* 0x000fc60000000019 */
[----:B------:R-:W3:Y:S04]  /*03f0*/  LDG.E R22, desc[UR6][R6.64+0x80] ;  /* 0x0000800606167981 */ /* 0x000ee8000c1e1900 */
[----:B------:R-:W3:Y:S04]  /*0400*/  LDG.E R23, desc[UR6][R8.64+0x80] ;  /* 0x0000800608177981 */ /* 0x000ee8000c1e1900 */
[----:B------:R-:W3:Y:S01]  /*0410*/  LDG.E R26, desc[UR6][R8.64+0x140] ;  /* 0x00014006081a7981 */ /* 0x000ee2000c1e1900 */
[----:B--2---:R-:W-:-:S03]  /*0420*/  FFMA R25, R20, R21, R25 ;  /* 0x0000001514197223 */ /* 0x004fc60000000019 */
[----:B------:R-:W2:Y:S04]  /*0430*/  LDG.E R20, desc[UR6][R6.64+0xc0] ;  /* 0x0000c00606147981 */ /* 0x000ea8000c1e1900 */
[----:B------:R-:W2:Y:S01]  /*0440*/  LDG.E R21, desc[UR6][R8.64+0xc0] ;  /* 0x0000c00608157981 */ /* 0x000ea2000c1e1900 */
[----:B----4-:R-:W-:-:S03]  /*0450*/  FFMA R25, R18, R19, R25 ;  /* 0x0000001312197223 */ /* 0x010fc60000000019 */
[----:B------:R-:W4:Y:S04]  /*0460*/  LDG.E R18, desc[UR6][R6.64+0x100] ;  /* 0x0001000606127981 */ /* 0x000f28000c1e1900 */
[----:B------:R-:W4:Y:S01]  /*0470*/  LDG.E R19, desc[UR6][R8.64+0x100] ;  /* 0x0001000608137981 */ /* 0x000f22000c1e1900 */
[----:B-----5:R-:W-:-:S03]  /*0480*/  FFMA R29, R16, R17, R25 ;  /* 0x00000011101d7223 */ /* 0x020fc60000000019 */
[----:B------:R-:W5:Y:S04]  /*0490*/  LDG.E R17, desc[UR6][R6.64+0x140] ;  /* 0x0001400606117981 */ /* 0x000f68000c1e1900 */
[----:B------:R-:W5:Y:S04]  /*04a0*/  LDG.E R16, desc[UR6][R6.64+0x180] ;  /* 0x0001800606107981 */ /* 0x000f68000c1e1900 */
[----:B------:R-:W5:Y:S01]  /*04b0*/  LDG.E R25, desc[UR6][R6.64+0x1c0] ;  /* 0x0001c00606197981 */ /* 0x000f62000c1e1900 */
[----:B---3--:R-:W-:Y:S01]  /*04c0*/  FFMA R15, R15, R14, R29 ;  /* 0x0000000e0f0f7223 */ /* 0x008fe2000000001d */
[----:B------:R-:W-:-:S03]  /*04d0*/  IADD3 R10, PT, PT, R10, 0x10, RZ ;  /* 0x000000100a0a7810 */ /* 0x000fc60007ffe0ff */
[----:B------:R-:W-:Y:S01]  /*04e0*/  FFMA R15, R22, R23, R15 ;  /* 0x00000017160f7223 */ /* 0x000fe2000000000f */
[----:B------:R-:W-:Y:S02]  /*04f0*/  ISETP.NE.AND P1, PT, R10, RZ, PT ;  /* 0x000000ff0a00720c */ /* 0x000fe40003f25270 */
[----:B------:R-:W-:Y:S01]  /*0500*/  IADD3 R13, PT, PT, R13, 0x100, RZ ;  /* 0x000001000d0d7810 */ /* 0x000fe20007ffe0ff */
[----:B--2---:R-:W-:-:S04]  /*0510*/  FFMA R15, R20, R21, R15 ;  /* 0x00000015140f7223 */ /* 0x004fc8000000000f */
[----:B----4-:R-:W-:-:S04]  /*0520*/  FFMA R18, R18, R19, R15 ;  /* 0x0000001312127223 */ /* 0x010fc8000000000f */
[----:B-----5:R-:W-:-:S04]  /*0530*/  FFMA R17, R17, R26, R18 ;  /* 0x0000001a11117223 */ /* 0x020fc80000000012 */
[----:B------:R-:W-:-:S04]  /*0540*/  FFMA R16, R16, R27, R17 ;  /* 0x0000001b10107223 */ /* 0x000fc80000000011 */
[----:B------:R-:W-:Y:S01]  /*0550*/  FFMA R14, R25, R28, R16 ;  /* 0x0000001c190e7223 */ /* 0x000fe20000000010 */
[----:B------:R-:W-:Y:S06]  /*0560*/  @P1 BRA `(.L_x_4) ;  /* 0xfffffffc00281947 */ /* 0x000fec000383ffff */
.L_x_3:
[----:B------:R-:W-:Y:S05]  /*0570*/  BSYNC.RECONVERGENT B1 ;  /* 0x0000000000017941 */ /* 0x000fea0003800200 */
.L_x_2:
[----:B------:R-:W-:Y:S05]  /*0580*/  @!P0 BRA `(.L_x_1) ;  /* 0x0000000400208947 */ /* 0x000fea0003800000 */
[----:B------:R-:W-:Y:S01]  /*0590*/  ISETP.GE.U32.AND P0, PT, R24, 0x8, PT ;  /* 0x000000081800780c */ /* 0x000fe20003f06070 */
[----:B------:R-:W-:Y:S01]  /*05a0*/  BSSY.RECONVERGENT B1, `(.L_x_5) ;  /* 0x0000021000017945 */ /* 0x000fe20003800200 */
[----:B------:R-:W-:-:S04]  /*05b0*/  LOP3.LUT R21, R12, 0x7, RZ, 0xc0, !PT ;  /* 0x000000070c157812 */ /* 0x000fc800078ec0ff */
[----:B------:R-:W-:-:S07]  /*05c0*/  ISETP.NE.AND P1, PT, R21, RZ, PT ;  /* 0x000000ff1500720c */ /* 0x000fce0003f25270 */
[----:B------:R-:W-:Y:S06]  /*05d0*/  @!P0 BRA `(.L_x_6) ;  /* 0x0000000000748947 */ /* 0x000fec0003800000 */
[----:B------:R-:W0:Y:S08]  /*05e0*/  LDC.64 R4, c[0x0][0x380] ;  /* 0x0000e000ff047b82 */ /* 0x000e300000000a00 */
[----:B------:R-:W1:Y:S01]  /*05f0*/  LDC.64 R2, c[0x0][0x388] ;  /* 0x0000e200ff027b82 */ /* 0x000e620000000a00 */
[----:B0-----:R-:W-:-:S05]  /*0600*/  IMAD.WIDE R4, R13, 0x4, R4 ;  /* 0x000000040d047825 */ /* 0x001fca00078e0204 */
[----:B------:R-:W2:Y:S01]  /*0610*/  LDG.E R17, desc[UR6][R4.64] ;  /* 0x0000000604117981 */ /* 0x000ea2000c1e1900 */
[----:B-1----:R-:W-:-:S03]  /*0620*/  IMAD.WIDE R2, R13, 0x4, R2 ;  /* 0x000000040d027825 */ /* 0x002fc600078e0202 */
[----:B------:R-:W3:Y:S04]  /*0630*/  LDG.E R20, desc[UR6][R4.64+0x40] ;  /* 0x0000400604147981 */ /* 0x000ee8000c1e1900 */
[----:B------:R-:W2:Y:S04]  /*0640*/  LDG.E R18, desc[UR6][R2.64] ;  /* 0x0000000602127981 */ /* 0x000ea8000c1e1900 */
        /* <DEDUP_REMOVED lines=12> */
[----:B------:R-:W5:Y:S01]  /*0710*/  LDG.E R26, desc[UR6][R2.64+0x1c0] ;  /* 0x0001c006021a7981 */ /* 0x000f62000c1e1900 */
[----:B------:R-:W-:Y:S01]  /*0720*/  IADD3 R13, PT, PT, R13, 0x80, RZ ;  /* 0x000000800d0d7810 */ /* 0x000fe20007ffe0ff */
[----:B--2---:R-:W-:-:S04]  /*0730*/  FFMA R17, R17, R18, R14 ;  /* 0x0000001211117223 */ /* 0x004fc8000000000e */
[----:B---3--:R-:W-:-:S04]  /*0740*/  FFMA R17, R20, R19, R17 ;  /* 0x0000001314117223 */ /* 0x008fc80000000011 */
[----:B----4-:R-:W-:-:S04]  /*0750*/  FFMA R17, R22, R23, R17 ;  /* 0x0000001716117223 */ /* 0x010fc80000000011 */
[----:B-----5:R-:W-:-:S04]  /*0760*/  FFMA R24, R24, R25, R17 ;  /* 0x0000001918187223 */ /* 0x020fc80000000011 */
[----:B------:R-:W-:-:S04]  /*0770*/  FFMA R15, R15, R16, R24 ;  /* 0x000000100f0f7223 */ /* 0x000fc80000000018 */
[----:B------:R-:W-:-:S04]  /*0780*/  FFMA R9, R8, R9, R15 ;  /* 0x0000000908097223 */ /* 0x000fc8000000000f */
[----:B------:R-:W-:-:S04]  /*0790*/  FFMA R7, R6, R7, R9 ;  /* 0x0000000706077223 */ /* 0x000fc80000000009 */
[----:B------:R-:W-:-:S07]  /*07a0*/  FFMA R14, R10, R26, R7 ;  /* 0x0000001a0a0e7223 */ /* 0x000fce0000000007 */
.L_x_6:
[----:B------:R-:W-:Y:S05]  /*07b0*/  BSYNC.RECONVERGENT B1 ;  /* 0x0000000000017941 */ /* 0x000fea0003800200 */
.L_x_5:
        /* <DEDUP_REMOVED lines=17> */
[----:B------:R-:W5:Y:S01]  /*08d0*/  LDG.E R16, desc[UR6][R4.64+0xc0] ;  /* 0x0000c00604107981 */ /* 0x000f62000c1e1900 */
[----:B------:R-:W-:Y:S01]  /*08e0*/  IADD3 R13, PT, PT, R13, 0x40, RZ ;  /* 0x000000400d0d7810 */ /* 0x000fe20007ffe0ff */
[----:B--2---:R-:W-:-:S04]  /*08f0*/  FFMA R6, R7, R6, R14 ;  /* 0x0000000607067223 */ /* 0x004fc8000000000e */
[----:B---3--:R-:W-:-:S04]  /*0900*/  FFMA R6, R9, R8, R6 ;  /* 0x0000000809067223 */ /* 0x008fc80000000006 */
[----:B----4-:R-:W-:-:S04]  /*0910*/  FFMA R6, R15, R12, R6 ;  /* 0x0000000c0f067223 */ /* 0x010fc80000000006 */
[----:B-----5:R-:W-:-:S07]  /*0920*/  FFMA R14, R17, R16, R6 ;  /* 0x00000010110e7223 */ /* 0x020fce0000000006 */
.L_x_8:
[----:B------:R-:W-:Y:S05]  /*0930*/  BSYNC.RECONVERGENT B1 ;  /* 0x0000000000017941 */ /* 0x000fea0003800200 */
.L_x_7:
[----:B------:R-:W-:Y:S05]  /*0940*/  @!P1 BRA `(.L_x_1) ;  /* 0x0000000000309947 */ /* 0x000fea0003800000 */
[----:B------:R-:W0:Y:S01]  /*0950*/  LDC.64 R8, c[0x0][0x380] ;  /* 0x0000e000ff087b82 */ /* 0x000e220000000a00 */
[----:B------:R-:W-:-:S07]  /*0960*/  IADD3 R10, PT, PT, -R10, RZ, RZ ;  /* 0x000000ff0a0a7210 */ /* 0x000fce0007ffe1ff */
[----:B------:R-:W1:Y:S02]  /*0970*/  LDC.64 R6, c[0x0][0x388] ;  /* 0x0000e200ff067b82 */ /* 0x000e640000000a00 */
.L_x_9:
[----:B-1----:R-:W-:-:S04]  /*0980*/  IMAD.WIDE R2, R13, 0x4, R6 ;  /* 0x000000040d027825 */ /* 0x002fc800078e0206 */
[C---:B0-----:R-:W-:Y:S02]  /*0990*/  IMAD.WIDE R4, R13.reuse, 0x4, R8 ;  /* 0x000000040d047825 */ /* 0x041fe400078e0208 */
[----:B------:R-:W2:Y:S04]  /*09a0*/  LDG.E R2, desc[UR6][R2.64] ;  /* 0x0000000602027981 */ /* 0x000ea8000c1e1900 */
[----:B------:R-:W2:Y:S01]  /*09b0*/  LDG.E R5, desc[UR6][R4.64] ;  /* 0x0000000604057981 */ /* 0x000ea2000c1e1900 */
[----:B------:R-:W-:Y:S02]  /*09c0*/  IADD3 R10, PT, PT, R10, 0x1, RZ ;  /* 0x000000010a0a7810 */ /* 0x000fe40007ffe0ff */
[----:B------:R-:W-:Y:S02]  /*09d0*/  IADD3 R13, PT, PT, R13, 0x10, RZ ;  /* 0x000000100d0d7810 */ /* 0x000fe40007ffe0ff */
[----:B------:R-:W-:Y:S01]  /*09e0*/  ISETP.NE.AND P0, PT, R10, RZ, PT ;  /* 0x000000ff0a00720c */ /* 0x000fe20003f05270 */
[----:B--2---:R-:W-:-:S12]  /*09f0*/  FFMA R14, R5, R2, R14 ;  /* 0x00000002050e7223 */ /* 0x004fd8000000000e */
[----:B------:R-:W-:Y:S05]  /*0a00*/  @P0 BRA `(.L_x_9) ;  /* 0xfffffffc00dc0947 */ /* 0x000fea000383ffff */
.L_x_1:
[----:B------:R-:W-:Y:S05]  /*0a10*/  BSYNC.RECONVERGENT B0 ;  /* 0x0000000000007941 */ /* 0x000fea0003800200 */
.L_x_0:
[----:B------:R-:W0:Y:S01]  /*0a20*/  S2UR UR5, SR_CgaCtaId ;  /* 0x00000000000579c3 */ /* 0x000e220000008800 */
[----:B------:R-:W-:Y:S01]  /*0a30*/  UMOV UR4, 0x400 ;  /* 0x0000040000047882 */ /* 0x000fe20000000000 */
[C---:B------:R-:W-:Y:S02]  /*0a40*/  ISETP.GT.U32.AND P0, PT, R11.reuse, 0x1, PT ;  /* 0x000000010b00780c */ /* 0x040fe40003f04070 */
[----:B------:R-:W-:Y:S01]  /*0a50*/  ISETP.NE.AND P1, PT, R11, RZ, PT ;  /* 0x000000ff0b00720c */ /* 0x000fe20003f25270 */
[----:B0-----:R-:W-:-:S06]  /*0a60*/  ULEA UR4, UR5, UR4, 0x18 ;  /* 0x0000000405047291 */ /* 0x001fcc000f8ec0ff */
[----:B------:R-:W-:-:S05]  /*0a70*/  LEA R5, R11, UR4, 0x2 ;  /* 0x000000040b057c11 */ /* 0x000fca000f8e10ff */
[----:B------:R-:W-:Y:S01]  /*0a80*/  STS [R5], R14 ;  /* 0x0000000e05007388 */ /* 0x000fe20000000800 */
[----:B------:R-:W-:Y:S06]  /*0a90*/  BAR.SYNC.DEFER_BLOCKING 0x0 ;  /* 0x0000000000007b1d */ /* 0x000fec0000010000 */
[----:B------:R-:W-:Y:S04]  /*0aa0*/  @!P0 LDS R2, [R5+0x8] ;  /* 0x0000080005028984 */ /* 0x000fe80000000800 */
[----:B------:R-:W0:Y:S02]  /*0ab0*/  @!P0 LDS R3, [R5] ;  /* 0x0000000005038984 */ /* 0x000e240000000800 */
[----:B0-----:R-:W-:-:S05]  /*0ac0*/  @!P0 FADD R4, R2, R3 ;  /* 0x0000000302048221 */ /* 0x001fca0000000000 */
[----:B------:R-:W-:Y:S01]  /*0ad0*/  @!P0 STS [R5], R4 ;  /* 0x0000000405008388 */ /* 0x000fe20000000800 */
[----:B------:R-:W-:Y:S06]  /*0ae0*/  BAR.SYNC.DEFER_BLOCKING 0x0 ;  /* 0x0000000000007b1d */ /* 0x000fec0000010000 */
[----:B------:R-:W-:Y:S04]  /*0af0*/  @!P1 LDS R2, [UR4+0x4] ;  /* 0x00000404ff029984 */ /* 0x000fe80008000800 */
[----:B------:R-:W0:Y:S02]  /*0b00*/  @!P1 LDS R3, [R5] ;  /* 0x0000000005039984 */ /* 0x000e240000000800 */
[----:B0-----:R-:W-:-:S02]  /*0b10*/  @!P1 FADD R6, R2, R3 ;  /* 0x0000000302069221 */ /* 0x001fc40000000000 */
[----:B------:R-:W0:Y:S03]  /*0b20*/  LDC.64 R2, c[0x0][0x390] ;  /* 0x0000e400ff027b82 */ /* 0x000e260000000a00 */
[----:B------:R-:W-:Y:S05]  /*0b30*/  @!P1 STS [R5], R6 ;  /* 0x0000000605009388 */ /* 0x000fea0000000800 */
[----:B------:R-:W-:Y:S01]  /*0b40*/  BAR.SYNC.DEFER_BLOCKING 0x0 ;  /* 0x0000000000007b1d */ /* 0x000fe20000010000 */
[----:B0-----:R-:W-:-:S05]  /*0b50*/  IMAD.WIDE R2, R0, 0x4, R2 ;  /* 0x0000000400027825 */ /* 0x001fca00078e0202 */
[----:B------:R-:W0:Y:S04]  /*0b60*/  LDS R7, [UR4] ;  /* 0x00000004ff077984 */ /* 0x000e280008000800 */
[----:B0-----:R-:W-:Y:S01]  /*0b70*/  STG.E desc[UR6][R2.64], R7 ;  /* 0x0000000702007986 */ /* 0x001fe2000c101906 */
[----:B------:R-:W-:Y:S05]  /*0b80*/  EXIT ;  /* 0x000000000000794d */ /* 0x000fea0003800000 */
.L_x_10:
[----:B------:R-:W-:-:S00]  /*0b90*/  BRA `(.L_x_10) ;  /* 0xfffffffc00fc7947 */ /* 0x000fc0000383ffff */
[----:B------:R-:W-:-:S00]  /*0ba0*/  NOP ;  /* 0x0000000000007918 */ /* 0x000fc00000000000 */
        /* <DEDUP_REMOVED lines=13> */
.L_x_11:


//--------------------- .nv.shared._Z11dot_productPfS_S_ --------------------------
	.section	.nv.shared._Z11dot_productPfS_S_,"aw",@nobits
	.sectionflags	@""
	.align	4
.nv.shared._Z11dot_productPfS_S_:
	.zero		1040


//--------------------- .nv.shared.reserved.0     --------------------------
	.section	.nv.shared.reserved.0,"aw",@nobits
	.weak		__nv_reservedSMEM_offset_0_alias
	.size		__nv_reservedSMEM_offset_0_alias, 0, 64
	.other		__nv_reservedSMEM_offset_0_alias,@"STO_CUDA_RESERVED_SHARED STV_DEFAULT"
__nv_reservedSMEM_offset_0_alias:
	.zero		0
	.zero		64


//--------------------- .nv.constant0._Z11dot_productPfS_S_ --------------------------
	.section	.nv.constant0._Z11dot_productPfS_S_,"a",@progbits
	.sectionflags	@""
	.align	4
.nv.constant0._Z11dot_productPfS_S_:
	.zero		920


//--------------------- SYMBOLS --------------------------

	.type		.nv.reservedSmem.offset0,@object
	.size		.nv.reservedSmem.offset0,0x4
	.type		.nv.reservedSmem.cap,@object
	.size		.nv.reservedSmem.cap,0x4
